	.headerflags	@"EF_CUDA_TEXMODE_UNIFIED EF_CUDA_64BIT_ADDRESS EF_CUDA_ACCELERATORS EF_CUDA_SM90 EF_CUDA_VIRTUAL_SM(EF_CUDA_SM90)"
	.elftype	@"ET_EXEC"


//--------------------- .nv.info                  --------------------------
	.section	.nv.info,"",@"SHT_CUDA_INFO"
	.align	4


	//----- nvinfo : EIATTR_REGCOUNT
	.align		4
        /*0000*/ 	.byte	0x04, 0x2f
        /*0002*/ 	.short	(.L_1 - .L_0)
	.align		4
.L_0:
        /*0004*/ 	.word	index@(triton_poi_fused_native_group_norm_relu_22)
        /*0008*/ 	.word	0x00000014


	//----- nvinfo : EIATTR_MIN_STACK_SIZE
	.align		4
.L_1:
        /*000c*/ 	.byte	0x04, 0x12
        /*000e*/ 	.short	(.L_3 - .L_2)
	.align		4
.L_2:
        /*0010*/ 	.word	index@(triton_poi_fused_native_group_norm_relu_22)
        /*0014*/ 	.word	0x00000000


	//----- nvinfo : EIATTR_FRAME_SIZE
	.align		4
.L_3:
        /*0018*/ 	.byte	0x04, 0x11
        /*001a*/ 	.short	(.L_5 - .L_4)
	.align		4
.L_4:
        /*001c*/ 	.word	index@(triton_poi_fused_native_group_norm_relu_22)
        /*0020*/ 	.word	0x00000000


	//----- nvinfo : EIATTR_MIN_STACK_SIZE
	.align		4
.L_5:
        /*0024*/ 	.byte	0x04, 0x12
        /*0026*/ 	.short	(.L_7 - .L_6)
	.align		4
.L_6:
        /*0028*/ 	.word	index@(triton_poi_fused_native_group_norm_relu_22)
        /*002c*/ 	.word	0x00000000
.L_7:


//--------------------- .nv.info.triton_poi_fused_native_group_norm_relu_22 --------------------------
	.section	.nv.info.triton_poi_fused_native_group_norm_relu_22,"",@"SHT_CUDA_INFO"
	.sectionflags	@""
	.align	4


	//----- nvinfo : EIATTR_CUDA_API_VERSION
	.align		4
        /*0000*/ 	.byte	0x04, 0x37
        /*0002*/ 	.short	(.L_9 - .L_8)
.L_8:
        /*0004*/ 	.word	0x0000007c


	//----- nvinfo : EIATTR_KPARAM_INFO
	.align		4
.L_9:
        /*0008*/ 	.byte	0x04, 0x17
        /*000a*/ 	.short	(.L_11 - .L_10)
.L_10:
        /*000c*/ 	.word	0x00000000
        /*0010*/ 	.short	0x0006
        /*0012*/ 	.short	0x0030
        /*0014*/ 	.byte	0x00, 0xf0, 0x11, 0x00


	//----- nvinfo : EIATTR_KPARAM_INFO
	.align		4
.L_11:
        /*0018*/ 	.byte	0x04, 0x17
        /*001a*/ 	.short	(.L_13 - .L_12)
.L_12:
        /*001c*/ 	.word	0x00000000
        /*0020*/ 	.short	0x0005
        /*0022*/ 	.short	0x0028
        /*0024*/ 	.byte	0x00, 0xf4, 0x21, 0x00


	//----- nvinfo : EIATTR_KPARAM_INFO
	.align		4
.L_13:
        /*0028*/ 	.byte	0x04, 0x17
        /*002a*/ 	.short	(.L_15 - .L_14)
.L_14:
        /*002c*/ 	.word	0x00000000
        /*0030*/ 	.short	0x0004
        /*0032*/ 	.short	0x0020
        /*0034*/ 	.byte	0x00, 0xf4, 0x21, 0x00


	//----- nvinfo : EIATTR_KPARAM_INFO
	.align		4
.L_15:
        /*0038*/ 	.byte	0x04, 0x17
        /*003a*/ 	.short	(.L_17 - .L_16)
.L_16:
        /*003c*/ 	.word	0x00000000
        /*0040*/ 	.short	0x0003
        /*0042*/ 	.short	0x0018
        /*0044*/ 	.byte	0x00, 0xf4, 0x21, 0x00


	//----- nvinfo : EIATTR_KPARAM_INFO
	.align		4
.L_17:
        /*0048*/ 	.byte	0x04, 0x17
        /*004a*/ 	.short	(.L_19 - .L_18)
.L_18:
        /*004c*/ 	.word	0x00000000
        /*0050*/ 	.short	0x0002
        /*0052*/ 	.short	0x0010
        /*0054*/ 	.byte	0x00, 0xf4, 0x21, 0x00


	//----- nvinfo : EIATTR_KPARAM_INFO
	.align		4
.L_19:
        /*0058*/ 	.byte	0x04, 0x17
        /*005a*/ 	.short	(.L_21 - .L_20)
.L_20:
        /*005c*/ 	.word	0x00000000
        /*0060*/ 	.short	0x0001
        /*0062*/ 	.short	0x0008
        /*0064*/ 	.byte	0x00, 0xf4, 0x21, 0x00


	//----- nvinfo : EIATTR_KPARAM_INFO
	.align		4
.L_21:
        /*0068*/ 	.byte	0x04, 0x17
        /*006a*/ 	.short	(.L_23 - .L_22)
.L_22:
        /*006c*/ 	.word	0x00000000
        /*0070*/ 	.short	0x0000
        /*0072*/ 	.short	0x0000
        /*0074*/ 	.byte	0x00, 0xf4, 0x21, 0x00


	//----- nvinfo : EIATTR_SPARSE_MMA_MASK
	.align		4
.L_23:
        /*0078*/ 	.byte	0x03, 0x50
        /*007a*/ 	.short	0x0000


	//----- nvinfo : EIATTR_MAXREG_COUNT
	.align		4
        /*007c*/ 	.byte	0x03, 0x1b
        /*007e*/ 	.short	0x00ff


	//----- nvinfo : EIATTR_EXIT_INSTR_OFFSETS
	.align		4
        /*0080*/ 	.byte	0x04, 0x1c
        /*0082*/ 	.short	(.L_25 - .L_24)


	//   ....[0]....
.L_24:
        /*0084*/ 	.word	0x00000320


	//----- nvinfo : EIATTR_REQNTID
	.align		4
.L_25:
        /*0088*/ 	.byte	0x04, 0x10
        /*008a*/ 	.short	(.L_27 - .L_26)
.L_26:
        /*008c*/ 	.word	0x00000100
        /*0090*/ 	.word	0x00000001
        /*0094*/ 	.word	0x00000001


	//----- nvinfo : EIATTR_CBANK_PARAM_SIZE
	.align		4
.L_27:
        /*0098*/ 	.byte	0x03, 0x19
        /*009a*/ 	.short	0x0034


	//----- nvinfo : EIATTR_PARAM_CBANK
	.align		4
        /*009c*/ 	.byte	0x04, 0x0a
        /*009e*/ 	.short	(.L_29 - .L_28)
	.align		4
.L_28:
        /*00a0*/ 	.word	index@(.nv.constant0.triton_poi_fused_native_group_norm_relu_22)
        /*00a4*/ 	.short	0x0210
        /*00a6*/ 	.short	0x0034


	//----- nvinfo : EIATTR_SW_WAR
	.align		4
.L_29:
        /*00a8*/ 	.byte	0x04, 0x36
        /*00aa*/ 	.short	(.L_31 - .L_30)
.L_30:
        /*00ac*/ 	.word	0x00000008
.L_31:


//--------------------- .nv.callgraph             --------------------------
	.section	.nv.callgraph,"",@"SHT_CUDA_CALLGRAPH"
	.align	4
	.sectionentsize	8
	.align		4
        /*0000*/ 	.word	0x00000000
	.align		4
        /*0004*/ 	.word	0xffffffff
	.align		4
        /*0008*/ 	.word	0x00000000
	.align		4
        /*000c*/ 	.word	0xfffffffe
	.align		4
        /*0010*/ 	.word	0x00000000
	.align		4
        /*0014*/ 	.word	0xfffffffd
	.align		4
        /*0018*/ 	.word	0x00000000
	.align		4
        /*001c*/ 	.word	0xfffffffc


//--------------------- .text.triton_poi_fused_native_group_norm_relu_22 --------------------------
	.section	.text.triton_poi_fused_native_group_norm_relu_22,"ax",@progbits
	.align	128
        .global         triton_poi_fused_native_group_norm_relu_22
        .type           triton_poi_fused_native_group_norm_relu_22,@function
        .size           triton_poi_fused_native_group_norm_relu_22,(.L_x_1 - triton_poi_fused_native_group_norm_relu_22)
        .other          triton_poi_fused_native_group_norm_relu_22,@"STO_CUDA_ENTRY STV_DEFAULT"
triton_poi_fused_native_group_norm_relu_22:
.text.triton_poi_fused_native_group_norm_relu_22:
[----:B------:R-:W-:Y:S01]  /*0000*/  LDC R1, c[0x0][0x28] ;  /* 0x00000a00ff017b82 */ /* 0x000fe20000000800 */
[----:B------:R-:W1:Y:S07]  /*0010*/  S2R R0, SR_TID.X ;  /* 0x0000000000007919 */ /* 0x000e6e0000002100 */
[----:B------:R-:W2:Y:S01]  /*0020*/  LDC.64 R10, c[0x0][0x218] ;  /* 0x00008600ff0a7b82 */ /* 0x000ea20000000a00 */
[----:B------:R-:W-:Y:S01]  /*0030*/  ULDC.64 UR4, c[0x0][0x208] ;  /* 0x0000820000047ab9 */ /* 0x000fe20000000a00 */
[----:B------:R-:W3:Y:S06]  /*0040*/  S2R R3, SR_CTAID.X ;  /* 0x0000000000037919 */ /* 0x000eec0000002500 */
[----:B------:R-:W4:Y:S08]  /*0050*/  LDC.64 R8, c[0x0][0x210] ;  /* 0x00008400ff087b82 */ /* 0x000f300000000a00 */
[----:B------:R-:W5:Y:S08]  /*0060*/  LDC.64 R6, c[0x0][0x220] ;  /* 0x00008800ff067b82 */ /* 0x000f700000000a00 */
[----:B------:R-:W5:Y:S01]  /*0070*/  LDC.64 R4, c[0x0][0x228] ;  /* 0x00008a00ff047b82 */ /* 0x000f620000000a00 */
[----:B-1----:R-:W-:Y:S01]  /*0080*/  IMAD.SHL.U32 R0, R0, 0x2, RZ ;  /* 0x0000000200007824 */ /* 0x002fe200078e00ff */
[----:B---3--:R-:W-:-:S04]  /*0090*/  SHF.R.S32.HI R13, RZ, 0x16, R3 ;  /* 0x00000016ff0d7819 */ /* 0x008fc80000011403 */
[----:B------:R-:W-:Y:S02]  /*00a0*/  LOP3.LUT R0, R0, 0x1fe, RZ, 0xc0, !PT ;  /* 0x000001fe00007812 */ /* 0x000fe400078ec0ff */
[----:B------:R-:W-:-:S03]  /*00b0*/  SGXT R13, R13, 0x1 ;  /* 0x000000010d0d781a */ /* 0x000fc60000000200 */
[----:B------:R-:W-:Y:S02]  /*00c0*/  IMAD R0, R3, 0x200, R0 ;  /* 0x0000020003007824 */ /* 0x000fe400078e0200 */
[----:B------:R-:W1:Y:S02]  /*00d0*/  LDC.64 R2, c[0x0][0x230] ;  /* 0x00008c00ff027b82 */ /* 0x000e640000000a00 */
[----:B----4-:R-:W-:Y:S01]  /*00e0*/  IMAD.WIDE R8, R0, 0x4, R8 ;  /* 0x0000000400087825 */ /* 0x010fe200078e0208 */
[CC--:B------:R-:W-:Y:S02]  /*00f0*/  LEA.HI R12, R13.reuse, R0.reuse, RZ, 0xa ;  /* 0x000000000d0c7211 */ /* 0x0c0fe400078f50ff */
[----:B------:R-:W-:Y:S02]  /*0100*/  LEA.HI R13, R13, R0, RZ, 0xf ;  /* 0x000000000d0d7211 */ /* 0x000fe400078f78ff */
[----:B------:R-:W-:Y:S02]  /*0110*/  SHF.R.S32.HI R12, RZ, 0xa, R12 ;  /* 0x0000000aff0c7819 */ /* 0x000fe4000001140c */
[----:B------:R-:W-:-:S02]  /*0120*/  SHF.R.S32.HI R17, RZ, 0xf, R13 ;  /* 0x0000000fff117819 */ /* 0x000fc4000001140d */
[----:B------:R-:W-:-:S03]  /*0130*/  LEA.HI R13, R12, R12, RZ, 0x8 ;  /* 0x0000000c0c0d7211 */ /* 0x000fc600078f40ff */
[----:B--2---:R-:W-:Y:S01]  /*0140*/  IMAD.WIDE R10, R17, 0x4, R10 ;  /* 0x00000004110a7825 */ /* 0x004fe200078e020a */
[----:B------:R-:W-:-:S05]  /*0150*/  LOP3.LUT R13, R13, 0xffffff00, RZ, 0xc0, !PT ;  /* 0xffffff000d0d7812 */ /* 0x000fca00078ec0ff */
[----:B------:R-:W-:Y:S01]  /*0160*/  IMAD.IADD R15, R12, 0x1, -R13 ;  /* 0x000000010c0f7824 */ /* 0x000fe200078e0a0d */
[----:B------:R-:W2:Y:S01]  /*0170*/  LDG.E.EL R10, desc[UR4][R10.64] ;  /* 0x000000040a0a7981 */ /* 0x000ea2000c2e1900 */
[----:B-----5:R-:W-:-:S03]  /*0180*/  IMAD.WIDE R12, R17, 0x4, R6 ;  /* 0x00000004110c7825 */ /* 0x020fc600078e0206 */
[----:B------:R3:W2:Y:S01]  /*0190*/  LDG.E.64 R6, desc[UR4][R8.64] ;  /* 0x0000000408067981 */ /* 0x0006a2000c1e1b00 */
[----:B0-----:R-:W-:-:S03]  /*01a0*/  IMAD.WIDE R4, R15, 0x4, R4 ;  /* 0x000000040f047825 */ /* 0x001fc600078e0204 */
[----:B------:R-:W4:Y:S01]  /*01b0*/  LDG.E.EL R12, desc[UR4][R12.64] ;  /* 0x000000040c0c7981 */ /* 0x000f22000c2e1900 */
[----:B-1----:R-:W-:Y:S01]  /*01c0*/  IMAD.WIDE R14, R15, 0x4, R2 ;  /* 0x000000040f0e7825 */ /* 0x002fe200078e0202 */
[----:B------:R-:W-:Y:S01]  /*01d0*/  SHF.R.S32.HI R17, RZ, 0x1f, R0 ;  /* 0x0000001fff117819 */ /* 0x000fe20000011400 */
[----:B------:R-:W0:Y:S01]  /*01e0*/  LDC.64 R2, c[0x0][0x238] ;  /* 0x00008e00ff027b82 */ /* 0x000e220000000a00 */
[----:B------:R-:W5:Y:S04]  /*01f0*/  LDG.E.EL R4, desc[UR4][R4.64] ;  /* 0x0000000404047981 */ /* 0x000f68000c2e1900 */
[----:B------:R-:W5:Y:S01]  /*0200*/  LDG.E.EL R15, desc[UR4][R14.64] ;  /* 0x000000040e0f7981 */ /* 0x000f62000c2e1900 */
[----:B------:R-:W-:-:S05]  /*0210*/  LEA.HI R17, R17, R0, RZ, 0x12 ;  /* 0x0000000011117211 */ /* 0x000fca00078f90ff */
[C---:B---3--:R-:W-:Y:S01]  /*0220*/  IMAD.SHL.U32 R8, R17.reuse, 0x2, RZ ;  /* 0x0000000211087824 */ /* 0x048fe200078e00ff */
[----:B------:R-:W-:-:S04]  /*0230*/  LOP3.LUT R17, R17, 0xfffc0000, RZ, 0xc0, !PT ;  /* 0xfffc000011117812 */ /* 0x000fc800078ec0ff */
[----:B------:R-:W-:-:S04]  /*0240*/  LOP3.LUT R8, R8, 0xfff80000, RZ, 0xc0, !PT ;  /* 0xfff8000008087812 */ /* 0x000fc800078ec0ff */
[----:B------:R-:W-:-:S05]  /*0250*/  IADD3 R17, R8, R0, -R17 ;  /* 0x0000000008117210 */ /* 0x000fca0007ffe811 */
[----:B0-----:R-:W-:-:S04]  /*0260*/  IMAD.WIDE R2, R17, 0x4, R2 ;  /* 0x0000000411027825 */ /* 0x001fc800078e0202 */
[--C-:B--2---:R-:W-:Y:S01]  /*0270*/  FADD R11, R6, -R10.reuse ;  /* 0x8000000a060b7221 */ /* 0x104fe20000000000 */
[----:B------:R-:W-:-:S03]  /*0280*/  FADD R7, R7, -R10 ;  /* 0x8000000a07077221 */ /* 0x000fc60000000000 */
[C---:B----4-:R-:W-:Y:S01]  /*0290*/  FMUL R11, R12.reuse, R11 ;  /* 0x0000000b0c0b7220 */ /* 0x050fe20000400000 */
[----:B------:R-:W-:-:S03]  /*02a0*/  FMUL R6, R12, R7 ;  /* 0x000000070c067220 */ /* 0x000fc60000400000 */
[C-C-:B-----5:R-:W-:Y:S01]  /*02b0*/  FFMA R11, R4.reuse, R11, R15.reuse ;  /* 0x0000000b040b7223 */ /* 0x160fe2000000000f */
[----:B------:R-:W-:-:S04]  /*02c0*/  FFMA R6, R4, R6, R15 ;  /* 0x0000000604067223 */ /* 0x000fc8000000000f */
[C---:B------:R-:W-:Y:S02]  /*02d0*/  FSETP.GEU.AND P0, PT, R11.reuse, RZ, PT ;  /* 0x000000ff0b00720b */ /* 0x040fe40003f0e000 */
[C---:B------:R-:W-:Y:S02]  /*02e0*/  FSETP.GEU.AND P1, PT, R6.reuse, RZ, PT ;  /* 0x000000ff0600720b */ /* 0x040fe40003f2e000 */
[----:B------:R-:W-:Y:S02]  /*02f0*/  FSEL R4, R11, RZ, P0 ;  /* 0x000000ff0b047208 */ /* 0x000fe40000000000 */
[----:B------:R-:W-:-:S05]  /*0300*/  FSEL R5, R6, RZ, P1 ;  /* 0x000000ff06057208 */ /* 0x000fca0000800000 */
[----:B------:R-:W-:Y:S01]  /*0310*/  STG.E.64 desc[UR4][R2.64], R4 ;  /* 0x0000000402007986 */ /* 0x000fe2000c101b04 */
[----:B------:R-:W-:Y:S05]  /*0320*/  EXIT ;  /* 0x000000000000794d */ /* 0x000fea0003800000 */
.L_x_0:
[----:B------:R-:W-:-:S00]  /*0330*/  BRA `(.L_x_0) ;  /* 0xfffffffc00fc7947 */ /* 0x000fc0000383ffff */
[----:B------:R-:W-:-:S00]  /*0340*/  NOP ;  /* 0x0000000000007918 */ /* 0x000fc00000000000 */
        /* <DEDUP_REMOVED lines=11> */
.L_x_1:


//--------------------- .nv.constant0.triton_poi_fused_native_group_norm_relu_22 --------------------------
	.section	.nv.constant0.triton_poi_fused_native_group_norm_relu_22,"a",@progbits
	.sectionflags	@""
	.align	4
.nv.constant0.triton_poi_fused_native_group_norm_relu_22:
	.zero		580
